//
// Generated by NVIDIA NVVM Compiler
//
// Compiler Build ID: CL-36424714
// Cuda compilation tools, release 13.0, V13.0.88
// Based on NVVM 20.0.0
//

.version 9.0
.target sm_100
.address_size 64

	// .globl	_Z14hello_from_gpuv
.extern .func  (.param .b32 func_retval0) vprintf
(
	.param .b64 vprintf_param_0,
	.param .b64 vprintf_param_1
)
;
.global .align 1 .b8 $str[33] = {10, 10, 45, 45, 45, 72, 101, 108, 108, 111, 32, 87, 111, 114, 108, 100, 32, 102, 114, 111, 109, 32, 116, 104, 101, 32, 71, 80, 85, 33, 10, 10};

.visible .entry _Z14hello_from_gpuv()
{
	.reg .b32 	%r<3>;
	.reg .b64 	%rd<3>;

	mov.u64 	%rd1, $str;
	cvta.global.u64 	%rd2, %rd1;
	{ // callseq 0, 0
	.param .b64 param0;
	st.param.b64 	[param0], %rd2;
	.param .b64 param1;
	st.param.b64 	[param1], 0;
	.param .b32 retval0;
	call.uni (retval0), 
	vprintf, 
	(
	param0, 
	param1
	);
	ld.param.b32 	%r1, [retval0];
	} // callseq 0
	ret;

}


// ===== COMPILED SASS (sm_100) =====

	.target	sm_100

	.elftype	@"ET_EXEC"


//--------------------- .note.nv.tkinfo           --------------------------
	.section	.note.nv.tkinfo,"",@"SHT_NOTE"
	.sectionflags	@"SHF_NOTE_NV_TKINFO"
	.tkinfo
        /*0018*/ 	.word	0x00000002
        /*0030*/ 	.string	""
        /*0030*/ 	.string	"ptxas"
        /*0030*/ 	.string	"Cuda compilation tools, release 13.0, V13.0.88"
        /*0030*/ 	.string	"Build cuda_13.0.r13.0/compiler.36424714_0"
        /*0030*/ 	.string	"-arch sm_100 -m 64 "



//--------------------- .note.nv.cuinfo           --------------------------
	.section	.note.nv.cuinfo,"",@"SHT_NOTE"
	.sectionflags	@"SHF_NOTE_NV_CUINFO"
        /*0018*/ 	.short	0x0002
        /*001a*/ 	.short	0x0064
        /*001c*/ 	.short	0x0082
	.zero		2


//--------------------- .nv.info                  --------------------------
	.section	.nv.info,"",@"SHT_CUDA_INFO"
	.align	4


	//----- nvinfo : EIATTR_REGCOUNT
	.align		4
        /*0000*/ 	.byte	0x04, 0x2f
        /*0002*/ 	.short	(.L_2 - .L_1)
	.align		4
.L_1:
        /*0004*/ 	.word	index@(_Z14hello_from_gpuv)
        /*0008*/ 	.word	0x00000018


	//----- nvinfo : EIATTR_FRAME_SIZE
	.align		4
.L_2:
        /*000c*/ 	.byte	0x04, 0x11
        /*000e*/ 	.short	(.L_4 - .L_3)
	.align		4
.L_3:
        /*0010*/ 	.word	index@(_Z14hello_from_gpuv)
        /*0014*/ 	.word	0x00000000


	//----- nvinfo : EIATTR_MIN_STACK_SIZE
	.align		4
.L_4:
        /*0018*/ 	.byte	0x04, 0x12
        /*001a*/ 	.short	(.L_6 - .L_5)
	.align		4
.L_5:
        /*001c*/ 	.word	index@(_Z14hello_from_gpuv)
        /*0020*/ 	.word	0x00000000
.L_6:


//--------------------- .nv.compat                --------------------------
	.section	.nv.compat,"",@"SHT_CUDA_COMPAT_INFO"
	.align	4
        /*0000*/ 	.byte	0x02, 0x09, 0x00, 0x00, 0x02, 0x02, 0x01, 0x00, 0x02, 0x05, 0x05, 0x00, 0x03, 0x07, 0x01, 0x01
        /*0010*/ 	.byte	0x02, 0x03, 0x00, 0x00, 0x02, 0x06, 0x01, 0x00, 0x04, 0x0b, 0x08, 0x00, 0x09, 0x00, 0x00, 0x00
        /*0020*/ 	.byte	0x00, 0x00, 0x00, 0x00


//--------------------- .nv.info._Z14hello_from_gpuv --------------------------
	.section	.nv.info._Z14hello_from_gpuv,"",@"SHT_CUDA_INFO"
	.sectionflags	@""
	.align	4


	//----- nvinfo : EIATTR_CUDA_API_VERSION
	.align		4
        /*0000*/ 	.byte	0x04, 0x37
        /*0002*/ 	.short	(.L_8 - .L_7)
.L_7:
        /*0004*/ 	.word	0x00000082


	//----- nvinfo : EIATTR_SPARSE_MMA_MASK
	.align		4
.L_8:
        /*0008*/ 	.byte	0x03, 0x50
        /*000a*/ 	.short	0x0000


	//----- nvinfo : EIATTR_MAXREG_COUNT
	.align		4
        /*000c*/ 	.byte	0x03, 0x1b
        /*000e*/ 	.short	0x00ff


	//----- nvinfo : EIATTR_EXTERNS
	.align		4
        /*0010*/ 	.byte	0x04, 0x0f
        /*0012*/ 	.short	(.L_10 - .L_9)


	//   ....[0]....
	.align		4
.L_9:
        /*0014*/ 	.word	index@(vprintf)


	//----- nvinfo : EIATTR_MERCURY_ISA_VERSION
	.align		4
.L_10:
        /*0018*/ 	.byte	0x03, 0x5f
        /*001a*/ 	.short	0x0101


	//----- nvinfo : EIATTR_VRC_CTA_INIT_COUNT
	.align		4
        /*001c*/ 	.byte	0x02, 0x4a
	.zero		1
	.zero		1


	//----- nvinfo : EIATTR_SYSCALL_OFFSETS
	.align		4
        /*0020*/ 	.byte	0x04, 0x46
        /*0022*/ 	.short	(.L_12 - .L_11)


	//   ....[0]....
.L_11:
        /*0024*/ 	.word	0x00000080


	//----- nvinfo : EIATTR_EXIT_INSTR_OFFSETS
	.align		4
.L_12:
        /*0028*/ 	.byte	0x04, 0x1c
        /*002a*/ 	.short	(.L_14 - .L_13)


	//   ....[0]....
.L_13:
        /*002c*/ 	.word	0x00000090


	//----- nvinfo : EIATTR_SW_WAR
	.align		4
.L_14:
        /*0030*/ 	.byte	0x04, 0x36
        /*0032*/ 	.short	(.L_16 - .L_15)
.L_15:
        /*0034*/ 	.word	0x00000008
.L_16:


//--------------------- .nv.callgraph             --------------------------
	.section	.nv.callgraph,"",@"SHT_CUDA_CALLGRAPH"
	.align	4
	.sectionentsize	8
	.align		4
        /*0000*/ 	.word	0x00000000
	.align		4
        /*0004*/ 	.word	0xffffffff
	.align		4
        /*0008*/ 	.word	index@(_Z14hello_from_gpuv)
	.align		4
        /*000c*/ 	.word	index@(vprintf)
	.align		4
        /*0010*/ 	.word	0x00000000
	.align		4
        /*0014*/ 	.word	0xfffffffe
	.align		4
        /*0018*/ 	.word	0x00000000
	.align		4
        /*001c*/ 	.word	0xfffffffd
	.align		4
        /*0020*/ 	.word	0x00000000
	.align		4
        /*0024*/ 	.word	0xfffffffc


//--------------------- .nv.constant4             --------------------------
	.section	.nv.constant4,"a",@progbits
	.align	8
	.align		8
.nv.constant4:
        /*0000*/ 	.dword	vprintf
	.align		8
        /*0008*/ 	.dword	$str


//--------------------- .text._Z14hello_from_gpuv --------------------------
	.section	.text._Z14hello_from_gpuv,"ax",@progbits
	.align	128
        .global         _Z14hello_from_gpuv
        .type           _Z14hello_from_gpuv,@function
        .size           _Z14hello_from_gpuv,(.L_x_2 - _Z14hello_from_gpuv)
        .other          _Z14hello_from_gpuv,@"STO_CUDA_ENTRY STV_DEFAULT"
_Z14hello_from_gpuv:
.text._Z14hello_from_gpuv:
[----:B------:R-:W0:Y:S01]  /*0000*/  LDC R1, c[0x0][0x37c] ;  /* 0x0000df00ff017b82 */ /* 0x000e220000000800 */
[----:B------:R-:W-:Y:S01]  /*0010*/  MOV R0, 0x0 ;  /* 0x0000000000007802 */ /* 0x000fe20000000f00 */
[----:B------:R-:W1:Y:S01]  /*0020*/  LDCU.64 UR4, c[0x4][0x8] ;  /* 0x01000100ff0477ac */ /* 0x000e620008000a00 */
[----:B------:R-:W-:-:S05]  /*0030*/  CS2R R6, SRZ ;  /* 0x0000000000067805 */ /* 0x000fca000001ff00 */
[----:B------:R2:W3:Y:S01]  /*0040*/  LDC.64 R2, c[0x4][R0] ;  /* 0x0100000000027b82 */ /* 0x0004e20000000a00 */
[----:B-1----:R-:W-:Y:S02]  /*0050*/  IMAD.U32 R4, RZ, RZ, UR4 ;  /* 0x00000004ff047e24 */ /* 0x002fe4000f8e00ff */
[----:B--2---:R-:W-:-:S07]  /*0060*/  IMAD.U32 R5, RZ, RZ, UR5 ;  /* 0x00000005ff057e24 */ /* 0x004fce000f8e00ff */
[----:B------:R-:W-:-:S07]  /*0070*/  LEPC R20, `(.L_x_0) ;  /* 0x000000001014794e */ /* 0x000fce0000000000 */
[----:B0--3--:R-:W-:Y:S05]  /*0080*/  CALL.ABS.NOINC R2 ;  /* 0x0000000002007343 */ /* 0x009fea0003c00000 */
.L_x_0:
[----:B------:R-:W-:Y:S05]  /*0090*/  EXIT ;  /* 0x000000000000794d */ /* 0x000fea0003800000 */
.L_x_1:
[----:B------:R-:W-:-:S00]  /*00a0*/  BRA `(.L_x_1) ;  /* 0xfffffffc00fc7947 */ /* 0x000fc0000383ffff */
[----:B------:R-:W-:-:S00]  /*00b0*/  NOP ;  /* 0x0000000000007918 */ /* 0x000fc00000000000 */
        /* <DEDUP_REMOVED lines=12> */
.L_x_2:


//--------------------- .nv.global.init           --------------------------
	.section	.nv.global.init,"aw",@progbits
.nv.global.init:
	.type		$str,@object
	.size		$str,(.L_0 - $str)
$str:
        /*0000*/ 	.byte	0x0a, 0x0a, 0x2d, 0x2d, 0x2d, 0x48, 0x65, 0x6c, 0x6c, 0x6f, 0x20, 0x57, 0x6f, 0x72, 0x6c, 0x64
        /*0010*/ 	.byte	0x20, 0x66, 0x72, 0x6f, 0x6d, 0x20, 0x74, 0x68, 0x65, 0x20, 0x47, 0x50, 0x55, 0x21, 0x0a, 0x0a
        /*0020*/ 	.byte	0x00
.L_0:


//--------------------- .nv.shared.reserved.0     --------------------------
	.section	.nv.shared.reserved.0,"aw",@nobits
	.weak		__nv_reservedSMEM_offset_0_alias
	.size		__nv_reservedSMEM_offset_0_alias, 0, 64
	.other		__nv_reservedSMEM_offset_0_alias,@"STO_CUDA_RESERVED_SHARED STV_DEFAULT"
__nv_reservedSMEM_offset_0_alias:
	.zero		0
	.zero		64


//--------------------- .nv.constant0._Z14hello_from_gpuv --------------------------
	.section	.nv.constant0._Z14hello_from_gpuv,"a",@progbits
	.sectionflags	@""
	.align	4
.nv.constant0._Z14hello_from_gpuv:
	.zero		896


//--------------------- SYMBOLS --------------------------

	.type		.nv.reservedSmem.offset0,@object
	.size		.nv.reservedSmem.offset0,0x4
	.type		vprintf,@function
